	.headerflags	@"EF_CUDA_TEXMODE_UNIFIED EF_CUDA_64BIT_ADDRESS EF_CUDA_ACCELERATORS EF_CUDA_SM90 EF_CUDA_VIRTUAL_SM(EF_CUDA_SM90)"
	.elftype	@"ET_EXEC"


//--------------------- .nv.info                  --------------------------
	.section	.nv.info,"",@"SHT_CUDA_INFO"
	.align	4


	//----- nvinfo : EIATTR_REGCOUNT
	.align		4
        /*0000*/ 	.byte	0x04, 0x2f
        /*0002*/ 	.short	(.L_1 - .L_0)
	.align		4
.L_0:
        /*0004*/ 	.word	index@(triton_poi_fused_convolution_18)
        /*0008*/ 	.word	0x0000000c


	//----- nvinfo : EIATTR_MIN_STACK_SIZE
	.align		4
.L_1:
        /*000c*/ 	.byte	0x04, 0x12
        /*000e*/ 	.short	(.L_3 - .L_2)
	.align		4
.L_2:
        /*0010*/ 	.word	index@(triton_poi_fused_convolution_18)
        /*0014*/ 	.word	0x00000000


	//----- nvinfo : EIATTR_FRAME_SIZE
	.align		4
.L_3:
        /*0018*/ 	.byte	0x04, 0x11
        /*001a*/ 	.short	(.L_5 - .L_4)
	.align		4
.L_4:
        /*001c*/ 	.word	index@(triton_poi_fused_convolution_18)
        /*0020*/ 	.word	0x00000000


	//----- nvinfo : EIATTR_MIN_STACK_SIZE
	.align		4
.L_5:
        /*0024*/ 	.byte	0x04, 0x12
        /*0026*/ 	.short	(.L_7 - .L_6)
	.align		4
.L_6:
        /*0028*/ 	.word	index@(triton_poi_fused_convolution_18)
        /*002c*/ 	.word	0x00000000
.L_7:


//--------------------- .nv.info.triton_poi_fused_convolution_18 --------------------------
	.section	.nv.info.triton_poi_fused_convolution_18,"",@"SHT_CUDA_INFO"
	.sectionflags	@""
	.align	4


	//----- nvinfo : EIATTR_CUDA_API_VERSION
	.align		4
        /*0000*/ 	.byte	0x04, 0x37
        /*0002*/ 	.short	(.L_9 - .L_8)
.L_8:
        /*0004*/ 	.word	0x0000007c


	//----- nvinfo : EIATTR_KPARAM_INFO
	.align		4
.L_9:
        /*0008*/ 	.byte	0x04, 0x17
        /*000a*/ 	.short	(.L_11 - .L_10)
.L_10:
        /*000c*/ 	.word	0x00000000
        /*0010*/ 	.short	0x0002
        /*0012*/ 	.short	0x0010
        /*0014*/ 	.byte	0x00, 0xf0, 0x11, 0x00


	//----- nvinfo : EIATTR_KPARAM_INFO
	.align		4
.L_11:
        /*0018*/ 	.byte	0x04, 0x17
        /*001a*/ 	.short	(.L_13 - .L_12)
.L_12:
        /*001c*/ 	.word	0x00000000
        /*0020*/ 	.short	0x0001
        /*0022*/ 	.short	0x0008
        /*0024*/ 	.byte	0x00, 0xf4, 0x21, 0x00


	//----- nvinfo : EIATTR_KPARAM_INFO
	.align		4
.L_13:
        /*0028*/ 	.byte	0x04, 0x17
        /*002a*/ 	.short	(.L_15 - .L_14)
.L_14:
        /*002c*/ 	.word	0x00000000
        /*0030*/ 	.short	0x0000
        /*0032*/ 	.short	0x0000
        /*0034*/ 	.byte	0x00, 0xf4, 0x21, 0x00


	//----- nvinfo : EIATTR_SPARSE_MMA_MASK
	.align		4
.L_15:
        /*0038*/ 	.byte	0x03, 0x50
        /*003a*/ 	.short	0x0000


	//----- nvinfo : EIATTR_MAXREG_COUNT
	.align		4
        /*003c*/ 	.byte	0x03, 0x1b
        /*003e*/ 	.short	0x00ff


	//----- nvinfo : EIATTR_EXIT_INSTR_OFFSETS
	.align		4
        /*0040*/ 	.byte	0x04, 0x1c
        /*0042*/ 	.short	(.L_17 - .L_16)


	//   ....[0]....
.L_16:
        /*0044*/ 	.word	0x000001c0


	//   ....[1]....
        /*0048*/ 	.word	0x000001e0


	//----- nvinfo : EIATTR_REQNTID
	.align		4
.L_17:
        /*004c*/ 	.byte	0x04, 0x10
        /*004e*/ 	.short	(.L_19 - .L_18)
.L_18:
        /*0050*/ 	.word	0x00000080
        /*0054*/ 	.word	0x00000001
        /*0058*/ 	.word	0x00000001


	//----- nvinfo : EIATTR_CBANK_PARAM_SIZE
	.align		4
.L_19:
        /*005c*/ 	.byte	0x03, 0x19
        /*005e*/ 	.short	0x0014


	//----- nvinfo : EIATTR_PARAM_CBANK
	.align		4
        /*0060*/ 	.byte	0x04, 0x0a
        /*0062*/ 	.short	(.L_21 - .L_20)
	.align		4
.L_20:
        /*0064*/ 	.word	index@(.nv.constant0.triton_poi_fused_convolution_18)
        /*0068*/ 	.short	0x0210
        /*006a*/ 	.short	0x0014


	//----- nvinfo : EIATTR_SW_WAR
	.align		4
.L_21:
        /*006c*/ 	.byte	0x04, 0x36
        /*006e*/ 	.short	(.L_23 - .L_22)
.L_22:
        /*0070*/ 	.word	0x00000008
.L_23:


//--------------------- .nv.callgraph             --------------------------
	.section	.nv.callgraph,"",@"SHT_CUDA_CALLGRAPH"
	.align	4
	.sectionentsize	8
	.align		4
        /*0000*/ 	.word	0x00000000
	.align		4
        /*0004*/ 	.word	0xffffffff
	.align		4
        /*0008*/ 	.word	0x00000000
	.align		4
        /*000c*/ 	.word	0xfffffffe
	.align		4
        /*0010*/ 	.word	0x00000000
	.align		4
        /*0014*/ 	.word	0xfffffffd
	.align		4
        /*0018*/ 	.word	0x00000000
	.align		4
        /*001c*/ 	.word	0xfffffffc


//--------------------- .text.triton_poi_fused_convolution_18 --------------------------
	.section	.text.triton_poi_fused_convolution_18,"ax",@progbits
	.align	128
        .global         triton_poi_fused_convolution_18
        .type           triton_poi_fused_convolution_18,@function
        .size           triton_poi_fused_convolution_18,(.L_x_1 - triton_poi_fused_convolution_18)
        .other          triton_poi_fused_convolution_18,@"STO_CUDA_ENTRY STV_DEFAULT"
triton_poi_fused_convolution_18:
.text.triton_poi_fused_convolution_18:
[----:B------:R-:W0:Y:S02]  /*0000*/  LDC R1, c[0x0][0x28] ;  /* 0x00000a00ff017b82 */ /* 0x000e240000000800 */
[----:B------:R-:W1:Y:S01]  /*0010*/  S2R R0, SR_TID.X ;  /* 0x0000000000007919 */ /* 0x000e620000002100 */
[----:B------:R-:W2:Y:S01]  /*0020*/  LDC.64 R2, c[0x0][0x210] ;  /* 0x00008400ff027b82 */ /* 0x000ea20000000a00 */
[----:B------:R-:W-:Y:S01]  /*0030*/  ULDC.64 UR4, c[0x0][0x208] ;  /* 0x0000820000047ab9 */ /* 0x000fe20000000a00 */
[----:B------:R-:W3:Y:S06]  /*0040*/  S2R R7, SR_CTAID.X ;  /* 0x0000000000077919 */ /* 0x000eec0000002500 */
[----:B------:R-:W4:Y:S01]  /*0050*/  LDC.64 R4, c[0x0][0x218] ;  /* 0x00008600ff047b82 */ /* 0x000f220000000a00 */
[----:B-1----:R-:W-:Y:S01]  /*0060*/  IMAD.SHL.U32 R0, R0, 0x2, RZ ;  /* 0x0000000200007824 */ /* 0x002fe200078e00ff */
[----:B---3--:R-:W-:-:S04]  /*0070*/  SHF.R.S32.HI R6, RZ, 0x17, R7 ;  /* 0x00000017ff067819 */ /* 0x008fc80000011407 */
[----:B------:R-:W-:Y:S02]  /*0080*/  LOP3.LUT R0, R0, 0xfe, RZ, 0xc0, !PT ;  /* 0x000000fe00007812 */ /* 0x000fe400078ec0ff */
[----:B------:R-:W-:-:S03]  /*0090*/  SGXT R6, R6, 0x1 ;  /* 0x000000010606781a */ /* 0x000fc60000000200 */
[----:B------:R-:W-:-:S04]  /*00a0*/  IMAD R7, R7, 0x100, R0 ;  /* 0x0000010007077824 */ /* 0x000fc800078e0200 */
[C---:B--2---:R-:W-:Y:S01]  /*00b0*/  IMAD.WIDE R2, R7.reuse, 0x4, R2 ;  /* 0x0000000407027825 */ /* 0x044fe200078e0202 */
[----:B------:R-:W-:Y:S02]  /*00c0*/  LEA.HI R6, R6, R7, RZ, 0x2 ;  /* 0x0000000706067211 */ /* 0x000fe400078f10ff */
[----:B------:R-:W-:Y:S02]  /*00d0*/  ISETP.GE.AND P0, PT, R7, 0x400, PT ;  /* 0x000004000700780c */ /* 0x000fe40003f06270 */
[--C-:B------:R-:W-:Y:S02]  /*00e0*/  SHF.R.S32.HI R0, RZ, 0x2, R6.reuse ;  /* 0x00000002ff007819 */ /* 0x100fe40000011406 */
[----:B------:R-:W-:Y:S02]  /*00f0*/  SHF.R.S32.HI R9, RZ, 0x1f, R6 ;  /* 0x0000001fff097819 */ /* 0x000fe40000011406 */
[----:B------:R-:W-:Y:S02]  /*0100*/  CS2R R6, SRZ ;  /* 0x0000000000067805 */ /* 0x000fe4000001ff00 */
[----:B------:R-:W-:-:S04]  /*0110*/  LEA.HI R9, R9, R0, RZ, 0x6 ;  /* 0x0000000009097211 */ /* 0x000fc800078f30ff */
[----:B------:R-:W-:Y:S01]  /*0120*/  LOP3.LUT R9, R9, 0xffffffc0, RZ, 0xc0, !PT ;  /* 0xffffffc009097812 */ /* 0x000fe200078ec0ff */
[----:B------:R-:W2:Y:S04]  /*0130*/  @!P0 LDG.E.64 R6, desc[UR4][R2.64] ;  /* 0x0000000402068981 */ /* 0x000ea8000c1e1b00 */
[----:B------:R-:W-:Y:S02]  /*0140*/  IMAD.IADD R9, R0, 0x1, -R9 ;  /* 0x0000000100097824 */ /* 0x000fe400078e0a09 */
[----:B------:R-:W-:Y:S02]  /*0150*/  IMAD.MOV.U32 R0, RZ, RZ, RZ ;  /* 0x000000ffff007224 */ /* 0x000fe400078e00ff */
[----:B----4-:R-:W-:-:S04]  /*0160*/  IMAD.WIDE R4, R9, 0x4, R4 ;  /* 0x0000000409047825 */ /* 0x010fc800078e0204 */
[----:B------:R-:W-:Y:S01]  /*0170*/  IMAD.MOV.U32 R9, RZ, RZ, RZ ;  /* 0x000000ffff097224 */ /* 0x000fe200078e00ff */
[----:B------:R-:W2:Y:S05]  /*0180*/  @!P0 LDG.E.EL R0, desc[UR4][R4.64] ;  /* 0x0000000404008981 */ /* 0x000eaa000c2e1900 */
[----:B------:R-:W3:Y:S01]  /*0190*/  @!P0 LDG.E.EL R9, desc[UR4][R4.64] ;  /* 0x0000000404098981 */ /* 0x000ee2000c2e1900 */
[----:B--2---:R-:W-:Y:S01]  /*01a0*/  FADD R7, R0, R7 ;  /* 0x0000000700077221 */ /* 0x004fe20000000000 */
[----:B---3--:R-:W-:Y:S01]  /*01b0*/  FADD R6, R9, R6 ;  /* 0x0000000609067221 */ /* 0x008fe20000000000 */
[----:B------:R-:W-:Y:S06]  /*01c0*/  @P0 EXIT ;  /* 0x000000000000094d */ /* 0x000fec0003800000 */
[----:B------:R-:W-:Y:S01]  /*01d0*/  STG.E.64 desc[UR4][R2.64], R6 ;  /* 0x0000000602007986 */ /* 0x000fe2000c101b04 */
[----:B------:R-:W-:Y:S05]  /*01e0*/  EXIT ;  /* 0x000000000000794d */ /* 0x000fea0003800000 */
.L_x_0:
[----:B------:R-:W-:-:S00]  /*01f0*/  BRA `(.L_x_0) ;  /* 0xfffffffc00fc7947 */ /* 0x000fc0000383ffff */
[----:B------:R-:W-:-:S00]  /*0200*/  NOP ;  /* 0x0000000000007918 */ /* 0x000fc00000000000 */
[----:B------:R-:W-:-:S00]  /*0210*/  NOP ;  /* 0x0000000000007918 */ /* 0x000fc00000000000 */
[----:B------:R-:W-:-:S00]  /*0220*/  NOP ;  /* 0x0000000000007918 */ /* 0x000fc00000000000 */
[----:B------:R-:W-:-:S00]  /*0230*/  NOP ;  /* 0x0000000000007918 */ /* 0x000fc00000000000 */
[----:B------:R-:W-:-:S00]  /*0240*/  NOP ;  /* 0x0000000000007918 */ /* 0x000fc00000000000 */
[----:B------:R-:W-:-:S00]  /*0250*/  NOP ;  /* 0x0000000000007918 */ /* 0x000fc00000000000 */
[----:B------:R-:W-:-:S00]  /*0260*/  NOP ;  /* 0x0000000000007918 */ /* 0x000fc00000000000 */
[----:B------:R-:W-:-:S00]  /*0270*/  NOP ;  /* 0x0000000000007918 */ /* 0x000fc00000000000 */
.L_x_1:


//--------------------- .nv.constant0.triton_poi_fused_convolution_18 --------------------------
	.section	.nv.constant0.triton_poi_fused_convolution_18,"a",@progbits
	.sectionflags	@""
	.align	4
.nv.constant0.triton_poi_fused_convolution_18:
	.zero		548
